	.headerflags	@"EF_CUDA_TEXMODE_UNIFIED EF_CUDA_64BIT_ADDRESS EF_CUDA_SM86 EF_CUDA_VIRTUAL_SM(EF_CUDA_SM86)"
	.elftype	@"ET_EXEC"


//--------------------- .nv.info                  --------------------------
	.section	.nv.info,"",@"SHT_CUDA_INFO"
	.align	4


	//----- nvinfo : EIATTR_REGCOUNT
	.align		4
        /*0000*/ 	.byte	0x04, 0x2f
        /*0002*/ 	.short	(.L_1 - .L_0)
	.align		4
.L_0:
        /*0004*/ 	.word	index@(triton__0d1de)
        /*0008*/ 	.word	0x00000008


	//----- nvinfo : EIATTR_MAX_STACK_SIZE
	.align		4
.L_1:
        /*000c*/ 	.byte	0x04, 0x23
        /*000e*/ 	.short	(.L_3 - .L_2)
	.align		4
.L_2:
        /*0010*/ 	.word	index@(triton__0d1de)
        /*0014*/ 	.word	0x00000000


	//----- nvinfo : EIATTR_MIN_STACK_SIZE
	.align		4
.L_3:
        /*0018*/ 	.byte	0x04, 0x12
        /*001a*/ 	.short	(.L_5 - .L_4)
	.align		4
.L_4:
        /*001c*/ 	.word	index@(triton__0d1de)
        /*0020*/ 	.word	0x00000000


	//----- nvinfo : EIATTR_FRAME_SIZE
	.align		4
.L_5:
        /*0024*/ 	.byte	0x04, 0x11
        /*0026*/ 	.short	(.L_7 - .L_6)
	.align		4
.L_6:
        /*0028*/ 	.word	index@(triton__0d1de)
        /*002c*/ 	.word	0x00000000
.L_7:


//--------------------- .nv.info.triton__0d1de    --------------------------
	.section	.nv.info.triton__0d1de,"",@"SHT_CUDA_INFO"
	.align	4


	//----- nvinfo : EIATTR_CUDA_API_VERSION
	.align		4
        /*0000*/ 	.byte	0x04, 0x37
        /*0002*/ 	.short	(.L_9 - .L_8)
.L_8:
        /*0004*/ 	.word	0x0000007b


	//----- nvinfo : EIATTR_SW2861232_WAR
	.align		4
.L_9:
        /*0008*/ 	.byte	0x01, 0x35
	.zero		2


	//----- nvinfo : EIATTR_PARAM_CBANK
	.align		4
        /*000c*/ 	.byte	0x04, 0x0a
        /*000e*/ 	.short	(.L_11 - .L_10)
	.align		4
.L_10:
        /*0010*/ 	.word	index@(.nv.constant0.triton__0d1de)
        /*0014*/ 	.short	0x0160
        /*0016*/ 	.short	0x000c


	//----- nvinfo : EIATTR_CBANK_PARAM_SIZE
	.align		4
.L_11:
        /*0018*/ 	.byte	0x03, 0x19
        /*001a*/ 	.short	0x000c


	//----- nvinfo : EIATTR_KPARAM_INFO
	.align		4
        /*001c*/ 	.byte	0x04, 0x17
        /*001e*/ 	.short	(.L_13 - .L_12)
.L_12:
        /*0020*/ 	.word	0x00000000
        /*0024*/ 	.short	0x0001
        /*0026*/ 	.short	0x0008
        /*0028*/ 	.byte	0x00, 0xf0, 0x11, 0x00


	//----- nvinfo : EIATTR_KPARAM_INFO
	.align		4
.L_13:
        /*002c*/ 	.byte	0x04, 0x17
        /*002e*/ 	.short	(.L_15 - .L_14)
.L_14:
        /*0030*/ 	.word	0x00000000
        /*0034*/ 	.short	0x0000
        /*0036*/ 	.short	0x0000
        /*0038*/ 	.byte	0x00, 0xf0, 0x21, 0x00


	//----- nvinfo : EIATTR_MAXREG_COUNT
	.align		4
.L_15:
        /*003c*/ 	.byte	0x03, 0x1b
        /*003e*/ 	.short	0x00ff


	//----- nvinfo : EIATTR_EXIT_INSTR_OFFSETS
	.align		4
        /*0040*/ 	.byte	0x04, 0x1c
        /*0042*/ 	.short	(.L_17 - .L_16)


	//   ....[0]....
.L_16:
        /*0044*/ 	.word	0x000000b0


	//----- nvinfo : EIATTR_MAX_THREADS
	.align		4
.L_17:
        /*0048*/ 	.byte	0x04, 0x05
        /*004a*/ 	.short	(.L_19 - .L_18)
.L_18:
        /*004c*/ 	.word	0x00000080
        /*0050*/ 	.word	0x00000001
        /*0054*/ 	.word	0x00000001
.L_19:


//--------------------- .nv.rel.action            --------------------------
	.section	.nv.rel.action,"",@"SHT_CUDA_RELOCINFO"
	.align	8
	.sectionentsize	8
        /*0000*/ 	.byte	0x73, 0x00, 0x00, 0x00, 0x00, 0x00, 0x00, 0x00, 0x00, 0x00, 0x00, 0x11, 0x25, 0x00, 0x05, 0x36


//--------------------- .nv.constant0.triton__0d1de --------------------------
	.section	.nv.constant0.triton__0d1de,"a",@progbits
	.align	4
.nv.constant0.triton__0d1de:
	.zero		364


//--------------------- .text.triton__0d1de       --------------------------
	.section	.text.triton__0d1de,"ax",@progbits
	.sectioninfo	@"SHI_REGISTERS=8"
	.align	128
        .global         triton__0d1de
        .type           triton__0d1de,@function
        .size           triton__0d1de,(.L_x_1 - triton__0d1de)
        .other          triton__0d1de,@"STO_CUDA_ENTRY STV_DEFAULT"
triton__0d1de:
.text.triton__0d1de:
[----:B------:R-:W-:-:S02]  /*0000*/  IMAD.MOV.U32 R1, RZ, RZ, c[0x0][0x28] ;  /* 0x00000a00ff017624 */ /* 0x000fc400078e00ff */
[----:B------:R-:W0:Y:S01]  /*0010*/  S2R R0, SR_TID.X ;  /* 0x0000000000007919 */ /* 0x000e220000002100 */
[----:B------:R-:W-:Y:S01]  /*0020*/  MOV R5, 0x4 ;  /* 0x0000000400057802 */ /* 0x000fe20000000f00 */
[----:B------:R-:W-:Y:S02]  /*0030*/  ULDC.64 UR4, c[0x0][0x118] ;  /* 0x0000460000047ab9 */ /* 0x000fe40000000a00 */
[----:B------:R-:W1:Y:S01]  /*0040*/  S2R R3, SR_CTAID.X ;  /* 0x0000000000037919 */ /* 0x000e620000002500 */
[----:B0-----:R-:W-:-:S05]  /*0050*/  IMAD.SHL.U32 R0, R0, 0x4, RZ ;  /* 0x0000000400007824 */ /* 0x001fca00078e00ff */
[----:B------:R-:W-:-:S04]  /*0060*/  LOP3.LUT R0, R0, 0x1fc, RZ, 0xc0, !PT ;  /* 0x000001fc00007812 */ /* 0x000fc800078ec0ff */
[----:B-1----:R-:W-:-:S05]  /*0070*/  LEA R0, R3, R0, 0xa ;  /* 0x0000000003007211 */ /* 0x002fca00078e50ff */
[----:B------:R-:W-:-:S05]  /*0080*/  IMAD.WIDE R2, R0, R5, c[0x0][0x160] ;  /* 0x0000580000027625 */ /* 0x000fca00078e0205 */
[----:B------:R-:W-:Y:S04]  /*0090*/  STG.E.128 [R2.64], RZ ;  /* 0x000000ff02007986 */ /* 0x000fe8000c101d04 */
[----:B------:R-:W-:Y:S01]  /*00a0*/  STG.E.128 [R2.64+0x800], RZ ;  /* 0x000800ff02007986 */ /* 0x000fe2000c101d04 */
[----:B------:R-:W-:Y:S05]  /*00b0*/  EXIT ;  /* 0x000000000000794d */ /* 0x000fea0003800000 */
.L_x_0:
[----:B------:R-:W-:-:S00]  /*00c0*/  BRA `(.L_x_0) ;  /* 0xfffffff000007947 */ /* 0x000fc0000383ffff */
[----:B------:R-:W-:-:S00]  /*00d0*/  NOP ;  /* 0x0000000000007918 */ /* 0x000fc00000000000 */
        /* <DEDUP_REMOVED lines=10> */
.L_x_1:
